//
// Generated by NVIDIA NVVM Compiler
//
// Compiler Build ID: CL-36424714
// Cuda compilation tools, release 13.0, V13.0.88
// Based on NVVM 20.0.0
//

.version 9.0
.target sm_100
.address_size 64

	// .globl	_Z14kernelgpuInituIdEvPT_S1_S1_S1_iiiii

.visible .entry _Z14kernelgpuInituIdEvPT_S1_S1_S1_iiiii(
	.param .u64 .ptr .align 1 _Z14kernelgpuInituIdEvPT_S1_S1_S1_iiiii_param_0,
	.param .u64 .ptr .align 1 _Z14kernelgpuInituIdEvPT_S1_S1_S1_iiiii_param_1,
	.param .u64 .ptr .align 1 _Z14kernelgpuInituIdEvPT_S1_S1_S1_iiiii_param_2,
	.param .u64 .ptr .align 1 _Z14kernelgpuInituIdEvPT_S1_S1_S1_iiiii_param_3,
	.param .u32 _Z14kernelgpuInituIdEvPT_S1_S1_S1_iiiii_param_4,
	.param .u32 _Z14kernelgpuInituIdEvPT_S1_S1_S1_iiiii_param_5,
	.param .u32 _Z14kernelgpuInituIdEvPT_S1_S1_S1_iiiii_param_6,
	.param .u32 _Z14kernelgpuInituIdEvPT_S1_S1_S1_iiiii_param_7,
	.param .u32 _Z14kernelgpuInituIdEvPT_S1_S1_S1_iiiii_param_8
)
{
	.reg .pred 	%p<3>;
	.reg .b32 	%r<18>;
	.reg .b64 	%rd<11>;
	.reg .b64 	%fd<5>;

	ld.param.u64 	%rd3, [_Z14kernelgpuInituIdEvPT_S1_S1_S1_iiiii_param_0];
	ld.param.u64 	%rd4, [_Z14kernelgpuInituIdEvPT_S1_S1_S1_iiiii_param_3];
	ld.param.u32 	%r7, [_Z14kernelgpuInituIdEvPT_S1_S1_S1_iiiii_param_4];
	ld.param.u32 	%r8, [_Z14kernelgpuInituIdEvPT_S1_S1_S1_iiiii_param_6];
	ld.param.u32 	%r9, [_Z14kernelgpuInituIdEvPT_S1_S1_S1_iiiii_param_7];
	mov.u32 	%r10, %tid.x;
	mov.u32 	%r11, %ctaid.x;
	mov.u32 	%r1, %ntid.x;
	mad.lo.s32 	%r17, %r11, %r1, %r10;
	setp.ge.s32 	%p1, %r17, %r7;
	@%p1 bra 	$L__BB0_3;
	cvta.to.global.u64 	%rd1, %rd4;
	mul.lo.s32 	%r3, %r9, %r8;
	mov.u32 	%r12, %nctaid.x;
	mul.lo.s32 	%r4, %r1, %r12;
	cvta.to.global.u64 	%rd2, %rd3;
	mul.wide.s32 	%rd7, %r9, 8;
$L__BB0_2:
	div.s32 	%r13, %r17, %r9;
	mul.lo.s32 	%r14, %r13, %r9;
	sub.s32 	%r15, %r17, %r14;
	ld.global.f64 	%fd1, [%rd1+32];
	ld.global.f64 	%fd2, [%rd1+40];
	ld.global.f64 	%fd3, [%rd1+48];
	ld.global.f64 	%fd4, [%rd1+56];
	mad.lo.s32 	%r16, %r3, %r13, %r15;
	mul.wide.s32 	%rd5, %r16, 8;
	add.s64 	%rd6, %rd2, %rd5;
	st.global.f64 	[%rd6], %fd1;
	add.s64 	%rd8, %rd6, %rd7;
	st.global.f64 	[%rd8], %fd2;
	add.s64 	%rd9, %rd8, %rd7;
	st.global.f64 	[%rd9], %fd3;
	add.s64 	%rd10, %rd9, %rd7;
	st.global.f64 	[%rd10], %fd4;
	add.s32 	%r17, %r17, %r4;
	setp.lt.s32 	%p2, %r17, %r7;
	@%p2 bra 	$L__BB0_2;
$L__BB0_3:
	ret;

}
	// .globl	_Z14kernelgpuInituIfEvPT_S1_S1_S1_iiiii
.visible .entry _Z14kernelgpuInituIfEvPT_S1_S1_S1_iiiii(
	.param .u64 .ptr .align 1 _Z14kernelgpuInituIfEvPT_S1_S1_S1_iiiii_param_0,
	.param .u64 .ptr .align 1 _Z14kernelgpuInituIfEvPT_S1_S1_S1_iiiii_param_1,
	.param .u64 .ptr .align 1 _Z14kernelgpuInituIfEvPT_S1_S1_S1_iiiii_param_2,
	.param .u64 .ptr .align 1 _Z14kernelgpuInituIfEvPT_S1_S1_S1_iiiii_param_3,
	.param .u32 _Z14kernelgpuInituIfEvPT_S1_S1_S1_iiiii_param_4,
	.param .u32 _Z14kernelgpuInituIfEvPT_S1_S1_S1_iiiii_param_5,
	.param .u32 _Z14kernelgpuInituIfEvPT_S1_S1_S1_iiiii_param_6,
	.param .u32 _Z14kernelgpuInituIfEvPT_S1_S1_S1_iiiii_param_7,
	.param .u32 _Z14kernelgpuInituIfEvPT_S1_S1_S1_iiiii_param_8
)
{
	.reg .pred 	%p<3>;
	.reg .b32 	%r<18>;
	.reg .b32 	%f<5>;
	.reg .b64 	%rd<11>;

	ld.param.u64 	%rd3, [_Z14kernelgpuInituIfEvPT_S1_S1_S1_iiiii_param_0];
	ld.param.u64 	%rd4, [_Z14kernelgpuInituIfEvPT_S1_S1_S1_iiiii_param_3];
	ld.param.u32 	%r7, [_Z14kernelgpuInituIfEvPT_S1_S1_S1_iiiii_param_4];
	ld.param.u32 	%r8, [_Z14kernelgpuInituIfEvPT_S1_S1_S1_iiiii_param_6];
	ld.param.u32 	%r9, [_Z14kernelgpuInituIfEvPT_S1_S1_S1_iiiii_param_7];
	mov.u32 	%r10, %tid.x;
	mov.u32 	%r11, %ctaid.x;
	mov.u32 	%r1, %ntid.x;
	mad.lo.s32 	%r17, %r11, %r1, %r10;
	setp.ge.s32 	%p1, %r17, %r7;
	@%p1 bra 	$L__BB1_3;
	cvta.to.global.u64 	%rd1, %rd4;
	mul.lo.s32 	%r3, %r9, %r8;
	mov.u32 	%r12, %nctaid.x;
	mul.lo.s32 	%r4, %r1, %r12;
	cvta.to.global.u64 	%rd2, %rd3;
	mul.wide.s32 	%rd7, %r9, 4;
$L__BB1_2:
	div.s32 	%r13, %r17, %r9;
	mul.lo.s32 	%r14, %r13, %r9;
	sub.s32 	%r15, %r17, %r14;
	ld.global.f32 	%f1, [%rd1+16];
	ld.global.f32 	%f2, [%rd1+20];
	ld.global.f32 	%f3, [%rd1+24];
	ld.global.f32 	%f4, [%rd1+28];
	mad.lo.s32 	%r16, %r3, %r13, %r15;
	mul.wide.s32 	%rd5, %r16, 4;
	add.s64 	%rd6, %rd2, %rd5;
	st.global.f32 	[%rd6], %f1;
	add.s64 	%rd8, %rd6, %rd7;
	st.global.f32 	[%rd8], %f2;
	add.s64 	%rd9, %rd8, %rd7;
	st.global.f32 	[%rd9], %f3;
	add.s64 	%rd10, %rd9, %rd7;
	st.global.f32 	[%rd10], %f4;
	add.s32 	%r17, %r17, %r4;
	setp.lt.s32 	%p2, %r17, %r7;
	@%p2 bra 	$L__BB1_2;
$L__BB1_3:
	ret;

}


// ===== COMPILED SASS (sm_100) =====

	.target	sm_100

	.elftype	@"ET_EXEC"


//--------------------- .note.nv.tkinfo           --------------------------
	.section	.note.nv.tkinfo,"",@"SHT_NOTE"
	.sectionflags	@"SHF_NOTE_NV_TKINFO"
	.tkinfo
        /*0018*/ 	.word	0x00000002
        /*0030*/ 	.string	""
        /*0030*/ 	.string	"ptxas"
        /*0030*/ 	.string	"Cuda compilation tools, release 13.0, V13.0.88"
        /*0030*/ 	.string	"Build cuda_13.0.r13.0/compiler.36424714_0"
        /*0030*/ 	.string	"-arch sm_100 -m 64 "



//--------------------- .note.nv.cuinfo           --------------------------
	.section	.note.nv.cuinfo,"",@"SHT_NOTE"
	.sectionflags	@"SHF_NOTE_NV_CUINFO"
        /*0018*/ 	.short	0x0002
        /*001a*/ 	.short	0x0064
        /*001c*/ 	.short	0x0082
	.zero		2


//--------------------- .nv.info                  --------------------------
	.section	.nv.info,"",@"SHT_CUDA_INFO"
	.align	4


	//----- nvinfo : EIATTR_REGCOUNT
	.align		4
        /*0000*/ 	.byte	0x04, 0x2f
        /*0002*/ 	.short	(.L_1 - .L_0)
	.align		4
.L_0:
        /*0004*/ 	.word	index@(_Z14kernelgpuInituIdEvPT_S1_S1_S1_iiiii)
        /*0008*/ 	.word	0x0000001f


	//----- nvinfo : EIATTR_FRAME_SIZE
	.align		4
.L_1:
        /*000c*/ 	.byte	0x04, 0x11
        /*000e*/ 	.short	(.L_3 - .L_2)
	.align		4
.L_2:
        /*0010*/ 	.word	index@(_Z14kernelgpuInituIdEvPT_S1_S1_S1_iiiii)
        /*0014*/ 	.word	0x00000000


	//----- nvinfo : EIATTR_REGCOUNT
	.align		4
.L_3:
        /*0018*/ 	.byte	0x04, 0x2f
        /*001a*/ 	.short	(.L_5 - .L_4)
	.align		4
.L_4:
        /*001c*/ 	.word	index@(_Z14kernelgpuInituIfEvPT_S1_S1_S1_iiiii)
        /*0020*/ 	.word	0x0000001e


	//----- nvinfo : EIATTR_FRAME_SIZE
	.align		4
.L_5:
        /*0024*/ 	.byte	0x04, 0x11
        /*0026*/ 	.short	(.L_7 - .L_6)
	.align		4
.L_6:
        /*0028*/ 	.word	index@(_Z14kernelgpuInituIfEvPT_S1_S1_S1_iiiii)
        /*002c*/ 	.word	0x00000000


	//----- nvinfo : EIATTR_MIN_STACK_SIZE
	.align		4
.L_7:
        /*0030*/ 	.byte	0x04, 0x12
        /*0032*/ 	.short	(.L_9 - .L_8)
	.align		4
.L_8:
        /*0034*/ 	.word	index@(_Z14kernelgpuInituIfEvPT_S1_S1_S1_iiiii)
        /*0038*/ 	.word	0x00000000


	//----- nvinfo : EIATTR_MIN_STACK_SIZE
	.align		4
.L_9:
        /*003c*/ 	.byte	0x04, 0x12
        /*003e*/ 	.short	(.L_11 - .L_10)
	.align		4
.L_10:
        /*0040*/ 	.word	index@(_Z14kernelgpuInituIdEvPT_S1_S1_S1_iiiii)
        /*0044*/ 	.word	0x00000000
.L_11:


//--------------------- .nv.compat                --------------------------
	.section	.nv.compat,"",@"SHT_CUDA_COMPAT_INFO"
	.align	4
        /*0000*/ 	.byte	0x02, 0x09, 0x00, 0x00, 0x02, 0x02, 0x01, 0x00, 0x02, 0x05, 0x05, 0x00, 0x03, 0x07, 0x01, 0x01
        /*0010*/ 	.byte	0x02, 0x03, 0x00, 0x00, 0x02, 0x06, 0x01, 0x00, 0x04, 0x0b, 0x08, 0x00, 0x09, 0x00, 0x00, 0x00
        /*0020*/ 	.byte	0x00, 0x00, 0x00, 0x00


//--------------------- .nv.info._Z14kernelgpuInituIfEvPT_S1_S1_S1_iiiii --------------------------
	.section	.nv.info._Z14kernelgpuInituIfEvPT_S1_S1_S1_iiiii,"",@"SHT_CUDA_INFO"
	.sectionflags	@""
	.align	4


	//----- nvinfo : EIATTR_CUDA_API_VERSION
	.align		4
        /*0000*/ 	.byte	0x04, 0x37
        /*0002*/ 	.short	(.L_13 - .L_12)
.L_12:
        /*0004*/ 	.word	0x00000082


	//----- nvinfo : EIATTR_KPARAM_INFO
	.align		4
.L_13:
        /*0008*/ 	.byte	0x04, 0x17
        /*000a*/ 	.short	(.L_15 - .L_14)
.L_14:
        /*000c*/ 	.word	0x00000000
        /*0010*/ 	.short	0x0008
        /*0012*/ 	.short	0x0030
        /*0014*/ 	.byte	0x00, 0xf0, 0x11, 0x00


	//----- nvinfo : EIATTR_KPARAM_INFO
	.align		4
.L_15:
        /*0018*/ 	.byte	0x04, 0x17
        /*001a*/ 	.short	(.L_17 - .L_16)
.L_16:
        /*001c*/ 	.word	0x00000000
        /*0020*/ 	.short	0x0007
        /*0022*/ 	.short	0x002c
        /*0024*/ 	.byte	0x00, 0xf0, 0x11, 0x00


	//----- nvinfo : EIATTR_KPARAM_INFO
	.align		4
.L_17:
        /*0028*/ 	.byte	0x04, 0x17
        /*002a*/ 	.short	(.L_19 - .L_18)
.L_18:
        /*002c*/ 	.word	0x00000000
        /*0030*/ 	.short	0x0006
        /*0032*/ 	.short	0x0028
        /*0034*/ 	.byte	0x00, 0xf0, 0x11, 0x00


	//----- nvinfo : EIATTR_KPARAM_INFO
	.align		4
.L_19:
        /*0038*/ 	.byte	0x04, 0x17
        /*003a*/ 	.short	(.L_21 - .L_20)
.L_20:
        /*003c*/ 	.word	0x00000000
        /*0040*/ 	.short	0x0005
        /*0042*/ 	.short	0x0024
        /*0044*/ 	.byte	0x00, 0xf0, 0x11, 0x00


	//----- nvinfo : EIATTR_KPARAM_INFO
	.align		4
.L_21:
        /*0048*/ 	.byte	0x04, 0x17
        /*004a*/ 	.short	(.L_23 - .L_22)
.L_22:
        /*004c*/ 	.word	0x00000000
        /*0050*/ 	.short	0x0004
        /*0052*/ 	.short	0x0020
        /*0054*/ 	.byte	0x00, 0xf0, 0x11, 0x00


	//----- nvinfo : EIATTR_KPARAM_INFO
	.align		4
.L_23:
        /*0058*/ 	.byte	0x04, 0x17
        /*005a*/ 	.short	(.L_25 - .L_24)
.L_24:
        /*005c*/ 	.word	0x00000000
        /*0060*/ 	.short	0x0003
        /*0062*/ 	.short	0x0018
        /*0064*/ 	.byte	0x00, 0xf5, 0x21, 0x00


	//----- nvinfo : EIATTR_KPARAM_INFO
	.align		4
.L_25:
        /*0068*/ 	.byte	0x04, 0x17
        /*006a*/ 	.short	(.L_27 - .L_26)
.L_26:
        /*006c*/ 	.word	0x00000000
        /*0070*/ 	.short	0x0002
        /*0072*/ 	.short	0x0010
        /*0074*/ 	.byte	0x00, 0xf5, 0x21, 0x00


	//----- nvinfo : EIATTR_KPARAM_INFO
	.align		4
.L_27:
        /*0078*/ 	.byte	0x04, 0x17
        /*007a*/ 	.short	(.L_29 - .L_28)
.L_28:
        /*007c*/ 	.word	0x00000000
        /*0080*/ 	.short	0x0001
        /*0082*/ 	.short	0x0008
        /*0084*/ 	.byte	0x00, 0xf5, 0x21, 0x00


	//----- nvinfo : EIATTR_KPARAM_INFO
	.align		4
.L_29:
        /*0088*/ 	.byte	0x04, 0x17
        /*008a*/ 	.short	(.L_31 - .L_30)
.L_30:
        /*008c*/ 	.word	0x00000000
        /*0090*/ 	.short	0x0000
        /*0092*/ 	.short	0x0000
        /*0094*/ 	.byte	0x00, 0xf5, 0x21, 0x00


	//----- nvinfo : EIATTR_SPARSE_MMA_MASK
	.align		4
.L_31:
        /*0098*/ 	.byte	0x03, 0x50
        /*009a*/ 	.short	0x0000


	//----- nvinfo : EIATTR_MAXREG_COUNT
	.align		4
        /*009c*/ 	.byte	0x03, 0x1b
        /*009e*/ 	.short	0x00ff


	//----- nvinfo : EIATTR_MERCURY_ISA_VERSION
	.align		4
        /*00a0*/ 	.byte	0x03, 0x5f
        /*00a2*/ 	.short	0x0101


	//----- nvinfo : EIATTR_VRC_CTA_INIT_COUNT
	.align		4
        /*00a4*/ 	.byte	0x02, 0x4a
	.zero		1
	.zero		1


	//----- nvinfo : EIATTR_EXIT_INSTR_OFFSETS
	.align		4
        /*00a8*/ 	.byte	0x04, 0x1c
        /*00aa*/ 	.short	(.L_33 - .L_32)


	//   ....[0]....
.L_32:
        /*00ac*/ 	.word	0x00000070


	//   ....[1]....
        /*00b0*/ 	.word	0x000003c0


	//----- nvinfo : EIATTR_CRS_STACK_SIZE
	.align		4
.L_33:
        /*00b4*/ 	.byte	0x04, 0x1e
        /*00b6*/ 	.short	(.L_35 - .L_34)
.L_34:
        /*00b8*/ 	.word	0x00000000


	//----- nvinfo : EIATTR_CBANK_PARAM_SIZE
	.align		4
.L_35:
        /*00bc*/ 	.byte	0x03, 0x19
        /*00be*/ 	.short	0x0034


	//----- nvinfo : EIATTR_PARAM_CBANK
	.align		4
        /*00c0*/ 	.byte	0x04, 0x0a
        /*00c2*/ 	.short	(.L_37 - .L_36)
	.align		4
.L_36:
        /*00c4*/ 	.word	index@(.nv.constant0._Z14kernelgpuInituIfEvPT_S1_S1_S1_iiiii)
        /*00c8*/ 	.short	0x0380
        /*00ca*/ 	.short	0x0034


	//----- nvinfo : EIATTR_SW_WAR
	.align		4
.L_37:
        /*00cc*/ 	.byte	0x04, 0x36
        /*00ce*/ 	.short	(.L_39 - .L_38)
.L_38:
        /*00d0*/ 	.word	0x00000008
.L_39:


//--------------------- .nv.info._Z14kernelgpuInituIdEvPT_S1_S1_S1_iiiii --------------------------
	.section	.nv.info._Z14kernelgpuInituIdEvPT_S1_S1_S1_iiiii,"",@"SHT_CUDA_INFO"
	.sectionflags	@""
	.align	4


	//----- nvinfo : EIATTR_CUDA_API_VERSION
	.align		4
        /*0000*/ 	.byte	0x04, 0x37
        /*0002*/ 	.short	(.L_41 - .L_40)
.L_40:
        /*0004*/ 	.word	0x00000082


	//----- nvinfo : EIATTR_KPARAM_INFO
	.align		4
.L_41:
        /*0008*/ 	.byte	0x04, 0x17
        /*000a*/ 	.short	(.L_43 - .L_42)
.L_42:
        /*000c*/ 	.word	0x00000000
        /*0010*/ 	.short	0x0008
        /*0012*/ 	.short	0x0030
        /*0014*/ 	.byte	0x00, 0xf0, 0x11, 0x00


	//----- nvinfo : EIATTR_KPARAM_INFO
	.align		4
.L_43:
        /*0018*/ 	.byte	0x04, 0x17
        /*001a*/ 	.short	(.L_45 - .L_44)
.L_44:
        /*001c*/ 	.word	0x00000000
        /*0020*/ 	.short	0x0007
        /*0022*/ 	.short	0x002c
        /*0024*/ 	.byte	0x00, 0xf0, 0x11, 0x00


	//----- nvinfo : EIATTR_KPARAM_INFO
	.align		4
.L_45:
        /*0028*/ 	.byte	0x04, 0x17
        /*002a*/ 	.short	(.L_47 - .L_46)
.L_46:
        /*002c*/ 	.word	0x00000000
        /*0030*/ 	.short	0x0006
        /*0032*/ 	.short	0x0028
        /*0034*/ 	.byte	0x00, 0xf0, 0x11, 0x00


	//----- nvinfo : EIATTR_KPARAM_INFO
	.align		4
.L_47:
        /*0038*/ 	.byte	0x04, 0x17
        /*003a*/ 	.short	(.L_49 - .L_48)
.L_48:
        /*003c*/ 	.word	0x00000000
        /*0040*/ 	.short	0x0005
        /*0042*/ 	.short	0x0024
        /*0044*/ 	.byte	0x00, 0xf0, 0x11, 0x00


	//----- nvinfo : EIATTR_KPARAM_INFO
	.align		4
.L_49:
        /*0048*/ 	.byte	0x04, 0x17
        /*004a*/ 	.short	(.L_51 - .L_50)
.L_50:
        /*004c*/ 	.word	0x00000000
        /*0050*/ 	.short	0x0004
        /*0052*/ 	.short	0x0020
        /*0054*/ 	.byte	0x00, 0xf0, 0x11, 0x00


	//----- nvinfo : EIATTR_KPARAM_INFO
	.align		4
.L_51:
        /*0058*/ 	.byte	0x04, 0x17
        /*005a*/ 	.short	(.L_53 - .L_52)
.L_52:
        /*005c*/ 	.word	0x00000000
        /*0060*/ 	.short	0x0003
        /*0062*/ 	.short	0x0018
        /*0064*/ 	.byte	0x00, 0xf5, 0x21, 0x00


	//----- nvinfo : EIATTR_KPARAM_INFO
	.align		4
.L_53:
        /*0068*/ 	.byte	0x04, 0x17
        /*006a*/ 	.short	(.L_55 - .L_54)
.L_54:
        /*006c*/ 	.word	0x00000000
        /*0070*/ 	.short	0x0002
        /*0072*/ 	.short	0x0010
        /*0074*/ 	.byte	0x00, 0xf5, 0x21, 0x00


	//----- nvinfo : EIATTR_KPARAM_INFO
	.align		4
.L_55:
        /*0078*/ 	.byte	0x04, 0x17
        /*007a*/ 	.short	(.L_57 - .L_56)
.L_56:
        /*007c*/ 	.word	0x00000000
        /*0080*/ 	.short	0x0001
        /*0082*/ 	.short	0x0008
        /*0084*/ 	.byte	0x00, 0xf5, 0x21, 0x00


	//----- nvinfo : EIATTR_KPARAM_INFO
	.align		4
.L_57:
        /*0088*/ 	.byte	0x04, 0x17
        /*008a*/ 	.short	(.L_59 - .L_58)
.L_58:
        /*008c*/ 	.word	0x00000000
        /*0090*/ 	.short	0x0000
        /*0092*/ 	.short	0x0000
        /*0094*/ 	.byte	0x00, 0xf5, 0x21, 0x00


	//----- nvinfo : EIATTR_SPARSE_MMA_MASK
	.align		4
.L_59:
        /*0098*/ 	.byte	0x03, 0x50
        /*009a*/ 	.short	0x0000


	//----- nvinfo : EIATTR_MAXREG_COUNT
	.align		4
        /*009c*/ 	.byte	0x03, 0x1b
        /*009e*/ 	.short	0x00ff


	//----- nvinfo : EIATTR_MERCURY_ISA_VERSION
	.align		4
        /*00a0*/ 	.byte	0x03, 0x5f
        /*00a2*/ 	.short	0x0101


	//----- nvinfo : EIATTR_VRC_CTA_INIT_COUNT
	.align		4
        /*00a4*/ 	.byte	0x02, 0x4a
	.zero		1
	.zero		1


	//----- nvinfo : EIATTR_EXIT_INSTR_OFFSETS
	.align		4
        /*00a8*/ 	.byte	0x04, 0x1c
        /*00aa*/ 	.short	(.L_61 - .L_60)


	//   ....[0]....
.L_60:
        /*00ac*/ 	.word	0x00000070


	//   ....[1]....
        /*00b0*/ 	.word	0x000003c0


	//----- nvinfo : EIATTR_CRS_STACK_SIZE
	.align		4
.L_61:
        /*00b4*/ 	.byte	0x04, 0x1e
        /*00b6*/ 	.short	(.L_63 - .L_62)
.L_62:
        /*00b8*/ 	.word	0x00000000


	//----- nvinfo : EIATTR_CBANK_PARAM_SIZE
	.align		4
.L_63:
        /*00bc*/ 	.byte	0x03, 0x19
        /*00be*/ 	.short	0x0034


	//----- nvinfo : EIATTR_PARAM_CBANK
	.align		4
        /*00c0*/ 	.byte	0x04, 0x0a
        /*00c2*/ 	.short	(.L_65 - .L_64)
	.align		4
.L_64:
        /*00c4*/ 	.word	index@(.nv.constant0._Z14kernelgpuInituIdEvPT_S1_S1_S1_iiiii)
        /*00c8*/ 	.short	0x0380
        /*00ca*/ 	.short	0x0034


	//----- nvinfo : EIATTR_SW_WAR
	.align		4
.L_65:
        /*00cc*/ 	.byte	0x04, 0x36
        /*00ce*/ 	.short	(.L_67 - .L_66)
.L_66:
        /*00d0*/ 	.word	0x00000008
.L_67:


//--------------------- .nv.callgraph             --------------------------
	.section	.nv.callgraph,"",@"SHT_CUDA_CALLGRAPH"
	.align	4
	.sectionentsize	8
	.align		4
        /*0000*/ 	.word	0x00000000
	.align		4
        /*0004*/ 	.word	0xffffffff
	.align		4
        /*0008*/ 	.word	0x00000000
	.align		4
        /*000c*/ 	.word	0xfffffffe
	.align		4
        /*0010*/ 	.word	0x00000000
	.align		4
        /*0014*/ 	.word	0xfffffffd
	.align		4
        /*0018*/ 	.word	0x00000000
	.align		4
        /*001c*/ 	.word	0xfffffffc


//--------------------- .text._Z14kernelgpuInituIfEvPT_S1_S1_S1_iiiii --------------------------
	.section	.text._Z14kernelgpuInituIfEvPT_S1_S1_S1_iiiii,"ax",@progbits
	.align	128
        .global         _Z14kernelgpuInituIfEvPT_S1_S1_S1_iiiii
        .type           _Z14kernelgpuInituIfEvPT_S1_S1_S1_iiiii,@function
        .size           _Z14kernelgpuInituIfEvPT_S1_S1_S1_iiiii,(.L_x_4 - _Z14kernelgpuInituIfEvPT_S1_S1_S1_iiiii)
        .other          _Z14kernelgpuInituIfEvPT_S1_S1_S1_iiiii,@"STO_CUDA_ENTRY STV_DEFAULT"
_Z14kernelgpuInituIfEvPT_S1_S1_S1_iiiii:
.text._Z14kernelgpuInituIfEvPT_S1_S1_S1_iiiii:
[----:B------:R-:W-:Y:S01]  /*0000*/  LDC R1, c[0x0][0x37c] ;  /* 0x0000df00ff017b82 */ /* 0x000fe20000000800 */
[----:B------:R-:W0:Y:S07]  /*0010*/  S2R R18, SR_TID.X ;  /* 0x0000000000127919 */ /* 0x000e2e0000002100 */
[----:B------:R-:W0:Y:S01]  /*0020*/  S2UR UR4, SR_CTAID.X ;  /* 0x00000000000479c3 */ /* 0x000e220000002500 */
[----:B------:R-:W1:Y:S07]  /*0030*/  LDCU UR5, c[0x0][0x3a0] ;  /* 0x00007400ff0577ac */ /* 0x000e6e0008000800 */
[----:B------:R-:W0:Y:S02]  /*0040*/  LDC R19, c[0x0][0x360] ;  /* 0x0000d800ff137b82 */ /* 0x000e240000000800 */
[----:B0-----:R-:W-:-:S05]  /*0050*/  IMAD R18, R19, UR4, R18 ;  /* 0x0000000413127c24 */ /* 0x001fca000f8e0212 */
[----:B-1----:R-:W-:-:S13]  /*0060*/  ISETP.GE.AND P0, PT, R18, UR5, PT ;  /* 0x0000000512007c0c */ /* 0x002fda000bf06270 */
[----:B------:R-:W-:Y:S05]  /*0070*/  @P0 EXIT ;  /* 0x000000000000094d */ /* 0x000fea0003800000 */
[----:B------:R-:W0:Y:S01]  /*0080*/  LDC.64 R16, c[0x0][0x3a8] ;  /* 0x0000ea00ff107b82 */ /* 0x000e220000000a00 */
[----:B------:R-:W1:Y:S01]  /*0090*/  LDCU UR4, c[0x0][0x370] ;  /* 0x00006e00ff0477ac */ /* 0x000e620008000800 */
[----:B------:R-:W2:Y:S06]  /*00a0*/  LDCU.64 UR6, c[0x0][0x358] ;  /* 0x00006b00ff0677ac */ /* 0x000eac0008000a00 */
[----:B------:R-:W3:Y:S01]  /*00b0*/  LDC R15, c[0x0][0x3ac] ;  /* 0x0000eb00ff0f7b82 */ /* 0x000ee20000000800 */
[----:B------:R-:W4:Y:S07]  /*00c0*/  LDCU UR5, c[0x0][0x3a0] ;  /* 0x00007400ff0577ac */ /* 0x000f2e0008000800 */
[----:B------:R-:W2:Y:S01]  /*00d0*/  LDC.64 R2, c[0x0][0x398] ;  /* 0x0000e600ff027b82 */ /* 0x000ea20000000a00 */
[----:B-1----:R-:W-:Y:S01]  /*00e0*/  IMAD R19, R19, UR4, RZ ;  /* 0x0000000413137c24 */ /* 0x002fe2000f8e02ff */
[----:B0-----:R-:W-:-:S06]  /*00f0*/  IABS R0, R17 ;  /* 0x0000001100007213 */ /* 0x001fcc0000000000 */
[----:B------:R-:W0:Y:S01]  /*0100*/  LDC.64 R4, c[0x0][0x380] ;  /* 0x0000e000ff047b82 */ /* 0x000e220000000a00 */
[C---:B------:R-:W-:Y:S01]  /*0110*/  ISETP.NE.AND P0, PT, R17.reuse, RZ, PT ;  /* 0x000000ff1100720c */ /* 0x040fe20003f05270 */
[----:B------:R-:W-:Y:S01]  /*0120*/  IMAD R16, R17, R16, RZ ;  /* 0x0000001011107224 */ /* 0x000fe200078e02ff */
[----:B------:R-:W1:Y:S01]  /*0130*/  I2F.RP R8, R0 ;  /* 0x0000000000087306 */ /* 0x000e620000209400 */
[----:B------:R-:W-:-:S07]  /*0140*/  LOP3.LUT R17, RZ, R17, RZ, 0x33, !PT ;  /* 0x00000011ff117212 */ /* 0x000fce00078e33ff */
[----:B-1----:R-:W1:Y:S02]  /*0150*/  MUFU.RCP R8, R8 ;  /* 0x0000000800087308 */ /* 0x002e640000001000 */
[----:B-1----:R-:W-:-:S06]  /*0160*/  IADD3 R6, PT, PT, R8, 0xffffffe, RZ ;  /* 0x0ffffffe08067810 */ /* 0x002fcc0007ffe0ff */
[----:B------:R1:W5:Y:S02]  /*0170*/  F2I.FTZ.U32.TRUNC.NTZ R7, R6 ;  /* 0x0000000600077305 */ /* 0x000364000021f000 */
[----:B-1----:R-:W-:Y:S02]  /*0180*/  HFMA2 R6, -RZ, RZ, 0, 0 ;  /* 0x00000000ff067431 */ /* 0x002fe400000001ff */
[----:B-----5:R-:W-:-:S04]  /*0190*/  IMAD.MOV R9, RZ, RZ, -R7 ;  /* 0x000000ffff097224 */ /* 0x020fc800078e0a07 */
[----:B------:R-:W-:-:S04]  /*01a0*/  IMAD R9, R9, R0, RZ ;  /* 0x0000000009097224 */ /* 0x000fc800078e02ff */
[----:B0-234-:R-:W-:-:S07]  /*01b0*/  IMAD.HI.U32 R14, R7, R9, R6 ;  /* 0x00000009070e7227 */ /* 0x01dfce00078e0006 */
.L_x_0:
[----:B0-----:R-:W2:Y:S04]  /*01c0*/  LDG.E R27, desc[UR6][R2.64+0x10] ;  /* 0x00001006021b7981 */ /* 0x001ea8000c1e1900 */
[----:B------:R-:W3:Y:S04]  /*01d0*/  LDG.E R23, desc[UR6][R2.64+0x14] ;  /* 0x0000140602177981 */ /* 0x000ee8000c1e1900 */
[----:B------:R-:W4:Y:S04]  /*01e0*/  LDG.E R25, desc[UR6][R2.64+0x18] ;  /* 0x0000180602197981 */ /* 0x000f28000c1e1900 */
[----:B------:R-:W5:Y:S01]  /*01f0*/  LDG.E R21, desc[UR6][R2.64+0x1c] ;  /* 0x00001c0602157981 */ /* 0x000f62000c1e1900 */
[----:B------:R-:W-:-:S02]  /*0200*/  IABS R7, R18 ;  /* 0x0000001200077213 */ /* 0x000fc40000000000 */
[----:B------:R-:W-:-:S03]  /*0210*/  IABS R10, R15 ;  /* 0x0000000f000a7213 */ /* 0x000fc60000000000 */
[----:B------:R-:W-:-:S04]  /*0220*/  IMAD.HI.U32 R6, R14, R7, RZ ;  /* 0x000000070e067227 */ /* 0x000fc800078e00ff */
[----:B------:R-:W-:-:S04]  /*0230*/  IMAD.MOV R8, RZ, RZ, -R6 ;  /* 0x000000ffff087224 */ /* 0x000fc800078e0a06 */
[----:B------:R-:W-:-:S05]  /*0240*/  IMAD R7, R10, R8, R7 ;  /* 0x000000080a077224 */ /* 0x000fca00078e0207 */
[----:B------:R-:W-:-:S13]  /*0250*/  ISETP.GT.U32.AND P2, PT, R0, R7, PT ;  /* 0x000000070000720c */ /* 0x000fda0003f44070 */
[----:B------:R-:W-:Y:S01]  /*0260*/  @!P2 IADD3 R7, PT, PT, R7, -R10, RZ ;  /* 0x8000000a0707a210 */ /* 0x000fe20007ffe0ff */
[----:B------:R-:W-:-:S03]  /*0270*/  @!P2 VIADD R6, R6, 0x1 ;  /* 0x000000010606a836 */ /* 0x000fc60000000000 */
[----:B------:R-:W-:Y:S02]  /*0280*/  ISETP.GE.U32.AND P1, PT, R7, R0, PT ;  /* 0x000000000700720c */ /* 0x000fe40003f26070 */
[----:B------:R-:W-:-:S04]  /*0290*/  LOP3.LUT R7, R18, R15, RZ, 0x3c, !PT ;  /* 0x0000000f12077212 */ /* 0x000fc800078e3cff */
[----:B------:R-:W-:-:S07]  /*02a0*/  ISETP.GE.AND P3, PT, R7, RZ, PT ;  /* 0x000000ff0700720c */ /* 0x000fce0003f66270 */
[----:B------:R-:W-:-:S06]  /*02b0*/  @P1 IADD3 R6, PT, PT, R6, 0x1, RZ ;  /* 0x0000000106061810 */ /* 0x000fcc0007ffe0ff */
[----:B------:R-:W-:-:S05]  /*02c0*/  @!P3 IMAD.MOV R6, RZ, RZ, -R6 ;  /* 0x000000ffff06b224 */ /* 0x000fca00078e0a06 */
[----:B------:R-:W-:-:S04]  /*02d0*/  SEL R7, R17, R6, !P0 ;  /* 0x0000000611077207 */ /* 0x000fc80004000000 */
[----:B------:R-:W-:-:S05]  /*02e0*/  IADD3 R6, PT, PT, -R7, RZ, RZ ;  /* 0x000000ff07067210 */ /* 0x000fca0007ffe1ff */
[----:B------:R-:W-:Y:S01]  /*02f0*/  IMAD R6, R15, R6, R18 ;  /* 0x000000060f067224 */ /* 0x000fe200078e0212 */
[----:B------:R-:W-:-:S03]  /*0300*/  IADD3 R18, PT, PT, R19, R18, RZ ;  /* 0x0000001213127210 */ /* 0x000fc60007ffe0ff */
[----:B------:R-:W-:Y:S01]  /*0310*/  IMAD R7, R16, R7, R6 ;  /* 0x0000000710077224 */ /* 0x000fe200078e0206 */
[----:B------:R-:W-:-:S03]  /*0320*/  ISETP.GE.AND P1, PT, R18, UR5, PT ;  /* 0x0000000512007c0c */ /* 0x000fc6000bf26270 */
[----:B------:R-:W-:-:S04]  /*0330*/  IMAD.WIDE R6, R7, 0x4, R4 ;  /* 0x0000000407067825 */ /* 0x000fc800078e0204 */
[----:B------:R-:W-:-:S04]  /*0340*/  IMAD.WIDE R8, R15, 0x4, R6 ;  /* 0x000000040f087825 */ /* 0x000fc800078e0206 */
[----:B------:R-:W-:-:S04]  /*0350*/  IMAD.WIDE R10, R15, 0x4, R8 ;  /* 0x000000040f0a7825 */ /* 0x000fc800078e0208 */
[----:B------:R-:W-:Y:S01]  /*0360*/  IMAD.WIDE R12, R15, 0x4, R10 ;  /* 0x000000040f0c7825 */ /* 0x000fe200078e020a */
[----:B--2---:R0:W-:Y:S04]  /*0370*/  STG.E desc[UR6][R6.64], R27 ;  /* 0x0000001b06007986 */ /* 0x0041e8000c101906 */
[----:B---3--:R0:W-:Y:S04]  /*0380*/  STG.E desc[UR6][R8.64], R23 ;  /* 0x0000001708007986 */ /* 0x0081e8000c101906 */
[----:B----4-:R0:W-:Y:S04]  /*0390*/  STG.E desc[UR6][R10.64], R25 ;  /* 0x000000190a007986 */ /* 0x0101e8000c101906 */
[----:B-----5:R0:W-:Y:S01]  /*03a0*/  STG.E desc[UR6][R12.64], R21 ;  /* 0x000000150c007986 */ /* 0x0201e2000c101906 */
[----:B------:R-:W-:Y:S05]  /*03b0*/  @!P1 BRA `(.L_x_0) ;  /* 0xfffffffc00809947 */ /* 0x000fea000383ffff */
[----:B------:R-:W-:Y:S05]  /*03c0*/  EXIT ;  /* 0x000000000000794d */ /* 0x000fea0003800000 */
.L_x_1:
[----:B------:R-:W-:-:S00]  /*03d0*/  BRA `(.L_x_1) ;  /* 0xfffffffc00fc7947 */ /* 0x000fc0000383ffff */
[----:B------:R-:W-:-:S00]  /*03e0*/  NOP ;  /* 0x0000000000007918 */ /* 0x000fc00000000000 */
        /* <DEDUP_REMOVED lines=9> */
.L_x_4:


//--------------------- .text._Z14kernelgpuInituIdEvPT_S1_S1_S1_iiiii --------------------------
	.section	.text._Z14kernelgpuInituIdEvPT_S1_S1_S1_iiiii,"ax",@progbits
	.align	128
        .global         _Z14kernelgpuInituIdEvPT_S1_S1_S1_iiiii
        .type           _Z14kernelgpuInituIdEvPT_S1_S1_S1_iiiii,@function
        .size           _Z14kernelgpuInituIdEvPT_S1_S1_S1_iiiii,(.L_x_5 - _Z14kernelgpuInituIdEvPT_S1_S1_S1_iiiii)
        .other          _Z14kernelgpuInituIdEvPT_S1_S1_S1_iiiii,@"STO_CUDA_ENTRY STV_DEFAULT"
_Z14kernelgpuInituIdEvPT_S1_S1_S1_iiiii:
.text._Z14kernelgpuInituIdEvPT_S1_S1_S1_iiiii:
        /* <DEDUP_REMOVED lines=28> */
.L_x_2:
[----:B0-----:R-:W2:Y:S04]  /*01c0*/  LDG.E.64 R16, desc[UR6][R4.64+0x20] ;  /* 0x0000200604107981 */ /* 0x001ea8000c1e1b00 */
[----:B------:R-:W3:Y:S04]  /*01d0*/  LDG.E.64 R6, desc[UR6][R4.64+0x28] ;  /* 0x0000280604067981 */ /* 0x000ee8000c1e1b00 */
[----:B------:R-:W4:Y:S04]  /*01e0*/  LDG.E.64 R8, desc[UR6][R4.64+0x30] ;  /* 0x0000300604087981 */ /* 0x000f28000c1e1b00 */
[----:B------:R-:W5:Y:S01]  /*01f0*/  LDG.E.64 R10, desc[UR6][R4.64+0x38] ;  /* 0x00003806040a7981 */ /* 0x000f62000c1e1b00 */
        /* <DEDUP_REMOVED lines=23> */
[----:B--2---:R0:W-:Y:S04]  /*0370*/  STG.E.64 desc[UR6][R18.64], R16 ;  /* 0x0000001012007986 */ /* 0x0041e8000c101b06 */
[----:B---3--:R0:W-:Y:S04]  /*0380*/  STG.E.64 desc[UR6][R12.64], R6 ;  /* 0x000000060c007986 */ /* 0x0081e8000c101b06 */
[----:B----4-:R0:W-:Y:S04]  /*0390*/  STG.E.64 desc[UR6][R14.64], R8 ;  /* 0x000000080e007986 */ /* 0x0101e8000c101b06 */
[----:B-----5:R0:W-:Y:S01]  /*03a0*/  STG.E.64 desc[UR6][R20.64], R10 ;  /* 0x0000000a14007986 */ /* 0x0201e2000c101b06 */
[----:B------:R-:W-:Y:S05]  /*03b0*/  @!P1 BRA `(.L_x_2) ;  /* 0xfffffffc00809947 */ /* 0x000fea000383ffff */
[----:B------:R-:W-:Y:S05]  /*03c0*/  EXIT ;  /* 0x000000000000794d */ /* 0x000fea0003800000 */
.L_x_3:
        /* <DEDUP_REMOVED lines=11> */
.L_x_5:


//--------------------- .nv.shared.reserved.0     --------------------------
	.section	.nv.shared.reserved.0,"aw",@nobits
	.weak		__nv_reservedSMEM_offset_0_alias
	.size		__nv_reservedSMEM_offset_0_alias, 0, 64
	.other		__nv_reservedSMEM_offset_0_alias,@"STO_CUDA_RESERVED_SHARED STV_DEFAULT"
__nv_reservedSMEM_offset_0_alias:
	.zero		0
	.zero		64


//--------------------- .nv.constant0._Z14kernelgpuInituIfEvPT_S1_S1_S1_iiiii --------------------------
	.section	.nv.constant0._Z14kernelgpuInituIfEvPT_S1_S1_S1_iiiii,"a",@progbits
	.sectionflags	@""
	.align	4
.nv.constant0._Z14kernelgpuInituIfEvPT_S1_S1_S1_iiiii:
	.zero		948


//--------------------- .nv.constant0._Z14kernelgpuInituIdEvPT_S1_S1_S1_iiiii --------------------------
	.section	.nv.constant0._Z14kernelgpuInituIdEvPT_S1_S1_S1_iiiii,"a",@progbits
	.sectionflags	@""
	.align	4
.nv.constant0._Z14kernelgpuInituIdEvPT_S1_S1_S1_iiiii:
	.zero		948


//--------------------- SYMBOLS --------------------------

	.type		.nv.reservedSmem.offset0,@object
	.size		.nv.reservedSmem.offset0,0x4
